//
// Generated by NVIDIA NVVM Compiler
//
// Compiler Build ID: CL-36424714
// Cuda compilation tools, release 13.0, V13.0.88
// Based on NVVM 20.0.0
//

.version 9.0
.target sm_100
.address_size 64

	// .globl	_Z2mmPfS_S_

.visible .entry _Z2mmPfS_S_(
	.param .u64 .ptr .align 1 _Z2mmPfS_S__param_0,
	.param .u64 .ptr .align 1 _Z2mmPfS_S__param_1,
	.param .u64 .ptr .align 1 _Z2mmPfS_S__param_2
)
{
	.reg .pred 	%p<2>;
	.reg .b32 	%r<18>;
	.reg .b32 	%f<52>;
	.reg .b64 	%rd<21>;

	ld.param.u64 	%rd6, [_Z2mmPfS_S__param_0];
	ld.param.u64 	%rd7, [_Z2mmPfS_S__param_1];
	ld.param.u64 	%rd5, [_Z2mmPfS_S__param_2];
	cvta.to.global.u64 	%rd8, %rd7;
	cvta.to.global.u64 	%rd9, %rd6;
	mov.u32 	%r8, %ctaid.x;
	mov.u32 	%r9, %ntid.x;
	mov.u32 	%r10, %tid.x;
	mad.lo.s32 	%r11, %r8, %r9, %r10;
	mov.u32 	%r12, %ctaid.y;
	mov.u32 	%r13, %ntid.y;
	mov.u32 	%r14, %tid.y;
	mad.lo.s32 	%r1, %r12, %r13, %r14;
	mul.lo.s32 	%r2, %r11, 480;
	add.s64 	%rd1, %rd9, 32;
	mul.wide.u32 	%rd10, %r13, %r12;
	cvt.u64.u32 	%rd11, %r14;
	add.s64 	%rd12, %rd10, %rd11;
	shl.b64 	%rd13, %rd12, 2;
	add.s64 	%rd14, %rd13, %rd8;
	add.s64 	%rd20, %rd14, 15360;
	mov.b32 	%r17, 0;
	mov.f32 	%f51, 0f00000000;
	mov.u32 	%r16, %r2;
$L__BB0_1:
	mul.wide.s32 	%rd15, %r16, 4;
	add.s64 	%rd16, %rd1, %rd15;
	ld.global.f32 	%f4, [%rd16+-32];
	ld.global.f32 	%f5, [%rd20+-15360];
	fma.rn.f32 	%f6, %f4, %f5, %f51;
	ld.global.f32 	%f7, [%rd16+-28];
	ld.global.f32 	%f8, [%rd20+-13440];
	fma.rn.f32 	%f9, %f7, %f8, %f6;
	ld.global.f32 	%f10, [%rd16+-24];
	ld.global.f32 	%f11, [%rd20+-11520];
	fma.rn.f32 	%f12, %f10, %f11, %f9;
	ld.global.f32 	%f13, [%rd16+-20];
	ld.global.f32 	%f14, [%rd20+-9600];
	fma.rn.f32 	%f15, %f13, %f14, %f12;
	ld.global.f32 	%f16, [%rd16+-16];
	ld.global.f32 	%f17, [%rd20+-7680];
	fma.rn.f32 	%f18, %f16, %f17, %f15;
	ld.global.f32 	%f19, [%rd16+-12];
	ld.global.f32 	%f20, [%rd20+-5760];
	fma.rn.f32 	%f21, %f19, %f20, %f18;
	ld.global.f32 	%f22, [%rd16+-8];
	ld.global.f32 	%f23, [%rd20+-3840];
	fma.rn.f32 	%f24, %f22, %f23, %f21;
	ld.global.f32 	%f25, [%rd16+-4];
	ld.global.f32 	%f26, [%rd20+-1920];
	fma.rn.f32 	%f27, %f25, %f26, %f24;
	ld.global.f32 	%f28, [%rd16];
	ld.global.f32 	%f29, [%rd20];
	fma.rn.f32 	%f30, %f28, %f29, %f27;
	ld.global.f32 	%f31, [%rd16+4];
	ld.global.f32 	%f32, [%rd20+1920];
	fma.rn.f32 	%f33, %f31, %f32, %f30;
	ld.global.f32 	%f34, [%rd16+8];
	ld.global.f32 	%f35, [%rd20+3840];
	fma.rn.f32 	%f36, %f34, %f35, %f33;
	ld.global.f32 	%f37, [%rd16+12];
	ld.global.f32 	%f38, [%rd20+5760];
	fma.rn.f32 	%f39, %f37, %f38, %f36;
	ld.global.f32 	%f40, [%rd16+16];
	ld.global.f32 	%f41, [%rd20+7680];
	fma.rn.f32 	%f42, %f40, %f41, %f39;
	ld.global.f32 	%f43, [%rd16+20];
	ld.global.f32 	%f44, [%rd20+9600];
	fma.rn.f32 	%f45, %f43, %f44, %f42;
	ld.global.f32 	%f46, [%rd16+24];
	ld.global.f32 	%f47, [%rd20+11520];
	fma.rn.f32 	%f48, %f46, %f47, %f45;
	ld.global.f32 	%f49, [%rd16+28];
	ld.global.f32 	%f50, [%rd20+13440];
	fma.rn.f32 	%f51, %f49, %f50, %f48;
	add.s32 	%r17, %r17, 16;
	add.s32 	%r16, %r16, 16;
	add.s64 	%rd20, %rd20, 30720;
	setp.ne.s32 	%p1, %r17, 480;
	@%p1 bra 	$L__BB0_1;
	cvta.to.global.u64 	%rd17, %rd5;
	add.s32 	%r15, %r2, %r1;
	mul.wide.s32 	%rd18, %r15, 4;
	add.s64 	%rd19, %rd17, %rd18;
	st.global.f32 	[%rd19], %f51;
	bar.sync 	0;
	ret;

}


// ===== COMPILED SASS (sm_100) =====

	.target	sm_100

	.elftype	@"ET_EXEC"


//--------------------- .note.nv.tkinfo           --------------------------
	.section	.note.nv.tkinfo,"",@"SHT_NOTE"
	.sectionflags	@"SHF_NOTE_NV_TKINFO"
	.tkinfo
        /*0018*/ 	.word	0x00000002
        /*0030*/ 	.string	""
        /*0030*/ 	.string	"ptxas"
        /*0030*/ 	.string	"Cuda compilation tools, release 13.0, V13.0.88"
        /*0030*/ 	.string	"Build cuda_13.0.r13.0/compiler.36424714_0"
        /*0030*/ 	.string	"-arch sm_100 -m 64 "



//--------------------- .note.nv.cuinfo           --------------------------
	.section	.note.nv.cuinfo,"",@"SHT_NOTE"
	.sectionflags	@"SHF_NOTE_NV_CUINFO"
        /*0018*/ 	.short	0x0002
        /*001a*/ 	.short	0x0064
        /*001c*/ 	.short	0x0082
	.zero		2


//--------------------- .nv.info                  --------------------------
	.section	.nv.info,"",@"SHT_CUDA_INFO"
	.align	4


	//----- nvinfo : EIATTR_REGCOUNT
	.align		4
        /*0000*/ 	.byte	0x04, 0x2f
        /*0002*/ 	.short	(.L_1 - .L_0)
	.align		4
.L_0:
        /*0004*/ 	.word	index@(_Z2mmPfS_S_)
        /*0008*/ 	.word	0x00000020


	//----- nvinfo : EIATTR_FRAME_SIZE
	.align		4
.L_1:
        /*000c*/ 	.byte	0x04, 0x11
        /*000e*/ 	.short	(.L_3 - .L_2)
	.align		4
.L_2:
        /*0010*/ 	.word	index@(_Z2mmPfS_S_)
        /*0014*/ 	.word	0x00000000


	//----- nvinfo : EIATTR_MIN_STACK_SIZE
	.align		4
.L_3:
        /*0018*/ 	.byte	0x04, 0x12
        /*001a*/ 	.short	(.L_5 - .L_4)
	.align		4
.L_4:
        /*001c*/ 	.word	index@(_Z2mmPfS_S_)
        /*0020*/ 	.word	0x00000000
.L_5:


//--------------------- .nv.compat                --------------------------
	.section	.nv.compat,"",@"SHT_CUDA_COMPAT_INFO"
	.align	4
        /*0000*/ 	.byte	0x02, 0x09, 0x00, 0x00, 0x02, 0x02, 0x01, 0x00, 0x02, 0x05, 0x05, 0x00, 0x03, 0x07, 0x01, 0x01
        /*0010*/ 	.byte	0x02, 0x03, 0x00, 0x00, 0x02, 0x06, 0x01, 0x00, 0x04, 0x0b, 0x08, 0x00, 0x09, 0x00, 0x00, 0x00
        /*0020*/ 	.byte	0x00, 0x00, 0x00, 0x00


//--------------------- .nv.info._Z2mmPfS_S_      --------------------------
	.section	.nv.info._Z2mmPfS_S_,"",@"SHT_CUDA_INFO"
	.sectionflags	@""
	.align	4


	//----- nvinfo : EIATTR_CUDA_API_VERSION
	.align		4
        /*0000*/ 	.byte	0x04, 0x37
        /*0002*/ 	.short	(.L_7 - .L_6)
.L_6:
        /*0004*/ 	.word	0x00000082


	//----- nvinfo : EIATTR_KPARAM_INFO
	.align		4
.L_7:
        /*0008*/ 	.byte	0x04, 0x17
        /*000a*/ 	.short	(.L_9 - .L_8)
.L_8:
        /*000c*/ 	.word	0x00000000
        /*0010*/ 	.short	0x0002
        /*0012*/ 	.short	0x0010
        /*0014*/ 	.byte	0x00, 0xf5, 0x21, 0x00


	//----- nvinfo : EIATTR_KPARAM_INFO
	.align		4
.L_9:
        /*0018*/ 	.byte	0x04, 0x17
        /*001a*/ 	.short	(.L_11 - .L_10)
.L_10:
        /*001c*/ 	.word	0x00000000
        /*0020*/ 	.short	0x0001
        /*0022*/ 	.short	0x0008
        /*0024*/ 	.byte	0x00, 0xf5, 0x21, 0x00


	//----- nvinfo : EIATTR_KPARAM_INFO
	.align		4
.L_11:
        /*0028*/ 	.byte	0x04, 0x17
        /*002a*/ 	.short	(.L_13 - .L_12)
.L_12:
        /*002c*/ 	.word	0x00000000
        /*0030*/ 	.short	0x0000
        /*0032*/ 	.short	0x0000
        /*0034*/ 	.byte	0x00, 0xf5, 0x21, 0x00


	//----- nvinfo : EIATTR_SPARSE_MMA_MASK
	.align		4
.L_13:
        /*0038*/ 	.byte	0x03, 0x50
        /*003a*/ 	.short	0x0000


	//----- nvinfo : EIATTR_MAXREG_COUNT
	.align		4
        /*003c*/ 	.byte	0x03, 0x1b
        /*003e*/ 	.short	0x00ff


	//----- nvinfo : EIATTR_NUM_BARRIERS
	.align		4
        /*0040*/ 	.byte	0x02, 0x4c
        /*0042*/ 	.byte	0x01
	.zero		1


	//----- nvinfo : EIATTR_MERCURY_ISA_VERSION
	.align		4
        /*0044*/ 	.byte	0x03, 0x5f
        /*0046*/ 	.short	0x0101


	//----- nvinfo : EIATTR_VRC_CTA_INIT_COUNT
	.align		4
        /*0048*/ 	.byte	0x02, 0x4a
	.zero		1
	.zero		1


	//----- nvinfo : EIATTR_EXIT_INSTR_OFFSETS
	.align		4
        /*004c*/ 	.byte	0x04, 0x1c
        /*004e*/ 	.short	(.L_15 - .L_14)


	//   ....[0]....
.L_14:
        /*0050*/ 	.word	0x00000560


	//----- nvinfo : EIATTR_CBANK_PARAM_SIZE
	.align		4
.L_15:
        /*0054*/ 	.byte	0x03, 0x19
        /*0056*/ 	.short	0x0018


	//----- nvinfo : EIATTR_PARAM_CBANK
	.align		4
        /*0058*/ 	.byte	0x04, 0x0a
        /*005a*/ 	.short	(.L_17 - .L_16)
	.align		4
.L_16:
        /*005c*/ 	.word	index@(.nv.constant0._Z2mmPfS_S_)
        /*0060*/ 	.short	0x0380
        /*0062*/ 	.short	0x0018


	//----- nvinfo : EIATTR_SW_WAR
	.align		4
.L_17:
        /*0064*/ 	.byte	0x04, 0x36
        /*0066*/ 	.short	(.L_19 - .L_18)
.L_18:
        /*0068*/ 	.word	0x00000008
.L_19:


//--------------------- .nv.callgraph             --------------------------
	.section	.nv.callgraph,"",@"SHT_CUDA_CALLGRAPH"
	.align	4
	.sectionentsize	8
	.align		4
        /*0000*/ 	.word	0x00000000
	.align		4
        /*0004*/ 	.word	0xffffffff
	.align		4
        /*0008*/ 	.word	0x00000000
	.align		4
        /*000c*/ 	.word	0xfffffffe
	.align		4
        /*0010*/ 	.word	0x00000000
	.align		4
        /*0014*/ 	.word	0xfffffffd
	.align		4
        /*0018*/ 	.word	0x00000000
	.align		4
        /*001c*/ 	.word	0xfffffffc


//--------------------- .text._Z2mmPfS_S_         --------------------------
	.section	.text._Z2mmPfS_S_,"ax",@progbits
	.align	128
        .global         _Z2mmPfS_S_
        .type           _Z2mmPfS_S_,@function
        .size           _Z2mmPfS_S_,(.L_x_2 - _Z2mmPfS_S_)
        .other          _Z2mmPfS_S_,@"STO_CUDA_ENTRY STV_DEFAULT"
_Z2mmPfS_S_:
.text._Z2mmPfS_S_:
[----:B------:R-:W-:Y:S01]  /*0000*/  LDC R1, c[0x0][0x37c] ;  /* 0x0000df00ff017b82 */ /* 0x000fe20000000800 */
[----:B------:R-:W0:Y:S07]  /*0010*/  S2R R2, SR_TID.Y ;  /* 0x0000000000027919 */ /* 0x000e2e0000002200 */
[----:B------:R-:W1:Y:S01]  /*0020*/  LDC R0, c[0x0][0x360] ;  /* 0x0000d800ff007b82 */ /* 0x000e620000000800 */
[----:B------:R-:W2:Y:S01]  /*0030*/  LDCU.128 UR8, c[0x0][0x380] ;  /* 0x00007000ff0877ac */ /* 0x000ea20008000c00 */
[----:B------:R-:W-:Y:S01]  /*0040*/  HFMA2 R3, -RZ, RZ, 0, 0 ;  /* 0x00000000ff037431 */ /* 0x000fe200000001ff */
[----:B------:R-:W1:Y:S01]  /*0050*/  S2R R7, SR_TID.X ;  /* 0x0000000000077919 */ /* 0x000e620000002100 */
[----:B------:R-:W-:Y:S01]  /*0060*/  MOV R14, RZ ;  /* 0x000000ff000e7202 */ /* 0x000fe20000000f00 */
[----:B------:R-:W3:Y:S03]  /*0070*/  LDCU.64 UR12, c[0x0][0x358] ;  /* 0x00006b00ff0c77ac */ /* 0x000ee60008000a00 */
[----:B------:R-:W0:Y:S08]  /*0080*/  S2UR UR7, SR_CTAID.Y ;  /* 0x00000000000779c3 */ /* 0x000e300000002600 */
[----:B------:R-:W0:Y:S01]  /*0090*/  LDC R9, c[0x0][0x364] ;  /* 0x0000d900ff097b82 */ /* 0x000e220000000800 */
[----:B--2---:R-:W-:-:S04]  /*00a0*/  UIADD3 UR5, UP0, UPT, UR8, 0x20, URZ ;  /* 0x0000002008057890 */ /* 0x004fc8000ff1e0ff */
[----:B------:R-:W-:-:S03]  /*00b0*/  UIADD3.X UR6, UPT, UPT, URZ, UR9, URZ, UP0, !UPT ;  /* 0x00000009ff067290 */ /* 0x000fc600087fe4ff */
[----:B------:R-:W1:Y:S01]  /*00c0*/  S2UR UR4, SR_CTAID.X ;  /* 0x00000000000479c3 */ /* 0x000e620000002500 */
[----:B0-----:R-:W-:-:S03]  /*00d0*/  IMAD.WIDE.U32 R4, R9, UR7, R2 ;  /* 0x0000000709047c25 */ /* 0x001fc6000f8e0002 */
[----:B------:R-:W-:Y:S01]  /*00e0*/  LEA R6, P0, R4, UR10, 0x2 ;  /* 0x0000000a04067c11 */ /* 0x000fe2000f8010ff */
[----:B-1----:R-:W-:-:S03]  /*00f0*/  IMAD R0, R0, UR4, R7 ;  /* 0x0000000400007c24 */ /* 0x002fc6000f8e0207 */
[----:B------:R-:W-:Y:S01]  /*0100*/  IADD3 R6, P1, PT, R6, 0x3c00, RZ ;  /* 0x00003c0006067810 */ /* 0x000fe20007f3e0ff */
[----:B------:R-:W-:Y:S01]  /*0110*/  IMAD R7, R9, UR7, R2 ;  /* 0x0000000709077c24 */ /* 0x000fe2000f8e0202 */
[----:B------:R-:W-:Y:S01]  /*0120*/  LEA.HI.X R3, R4, UR11, R5, 0x2, P0 ;  /* 0x0000000b04037c11 */ /* 0x000fe200080f1405 */
[----:B------:R-:W-:Y:S01]  /*0130*/  IMAD R0, R0, 0x1e0, RZ ;  /* 0x000001e000007824 */ /* 0x000fe200078e02ff */
[----:B------:R-:W-:Y:S02]  /*0140*/  UMOV UR4, URZ ;  /* 0x000000ff00047c82 */ /* 0x000fe40008000000 */
[----:B------:R-:W-:Y:S02]  /*0150*/  IADD3.X R3, PT, PT, RZ, R3, RZ, P1, !PT ;  /* 0x00000003ff037210 */ /* 0x000fe40000ffe4ff */
[----:B---3--:R-:W-:-:S07]  /*0160*/  MOV R8, R0 ;  /* 0x0000000000087202 */ /* 0x008fce0000000f00 */
.L_x_0:
[----:B------:R-:W-:Y:S02]  /*0170*/  MOV R4, UR5 ;  /* 0x0000000500047c02 */ /* 0x000fe40008000f00 */
[----:B------:R-:W-:Y:S02]  /*0180*/  MOV R5, UR6 ;  /* 0x0000000600057c02 */ /* 0x000fe40008000f00 */
[----:B------:R-:W-:Y:S01]  /*0190*/  MOV R2, R6 ;  /* 0x0000000600027202 */ /* 0x000fe20000000f00 */
[----:B------:R-:W-:-:S04]  /*01a0*/  IMAD.WIDE R4, R8, 0x4, R4 ;  /* 0x0000000408047825 */ /* 0x000fc800078e0204 */
[----:B------:R-:W2:Y:S04]  /*01b0*/  LDG.E R16, desc[UR12][R2.64+-0x3c00] ;  /* 0xffc4000c02107981 */ /* 0x000ea8000c1e1900 */
[----:B------:R-:W2:Y:S04]  /*01c0*/  LDG.E R15, desc[UR12][R4.64+-0x20] ;  /* 0xffffe00c040f7981 */ /* 0x000ea8000c1e1900 */
[----:B------:R-:W3:Y:S04]  /*01d0*/  LDG.E R25, desc[UR12][R2.64+-0x3480] ;  /* 0xffcb800c02197981 */ /* 0x000ee8000c1e1900 */
[----:B------:R-:W3:Y:S04]  /*01e0*/  LDG.E R24, desc[UR12][R4.64+-0x1c] ;  /* 0xffffe40c04187981 */ /* 0x000ee8000c1e1900 */
[----:B------:R-:W4:Y:S04]  /*01f0*/  LDG.E R18, desc[UR12][R2.64+-0x2d00] ;  /* 0xffd3000c02127981 */ /* 0x000f28000c1e1900 */
[----:B------:R-:W4:Y:S04]  /*0200*/  LDG.E R19, desc[UR12][R4.64+-0x18] ;  /* 0xffffe80c04137981 */ /* 0x000f28000c1e1900 */
[----:B------:R-:W5:Y:S04]  /*0210*/  LDG.E R20, desc[UR12][R2.64+-0x2580] ;  /* 0xffda800c02147981 */ /* 0x000f68000c1e1900 */
        /* <DEDUP_REMOVED lines=11> */
[----:B------:R-:W5:Y:S01]  /*02d0*/  LDG.E R27, desc[UR12][R2.64+0x3480] ;  /* 0x0034800c021b7981 */ /* 0x000f62000c1e1900 */
[----:B--2---:R-:W-:-:S03]  /*02e0*/  FFMA R15, R15, R16, R14 ;  /* 0x000000100f0f7223 */ /* 0x004fc6000000000e */
[----:B------:R-:W2:Y:S04]  /*02f0*/  LDG.E R16, desc[UR12][R4.64] ;  /* 0x0000000c04107981 */ /* 0x000ea8000c1e1900 */
[----:B------:R-:W2:Y:S01]  /*0300*/  LDG.E R14, desc[UR12][R4.64+0x4] ;  /* 0x0000040c040e7981 */ /* 0x000ea2000c1e1900 */
[----:B---3--:R-:W-:-:S03]  /*0310*/  FFMA R24, R24, R25, R15 ;  /* 0x0000001918187223 */ /* 0x008fc6000000000f */
[----:B------:R-:W3:Y:S01]  /*0320*/  LDG.E R15, desc[UR12][R2.64+0x780] ;  /* 0x0007800c020f7981 */ /* 0x000ee2000c1e1900 */
[----:B----4-:R-:W-:-:S03]  /*0330*/  FFMA R24, R19, R18, R24 ;  /* 0x0000001213187223 */ /* 0x010fc60000000018 */
[----:B------:R-:W4:Y:S04]  /*0340*/  LDG.E R19, desc[UR12][R2.64+0xf00] ;  /* 0x000f000c02137981 */ /* 0x000f28000c1e1900 */
[----:B------:R-:W4:Y:S01]  /*0350*/  LDG.E R18, desc[UR12][R4.64+0x8] ;  /* 0x0000080c04127981 */ /* 0x000f22000c1e1900 */
[----:B-----5:R-:W-:-:S03]  /*0360*/  FFMA R24, R21, R20, R24 ;  /* 0x0000001415187223 */ /* 0x020fc60000000018 */
[----:B------:R-:W5:Y:S04]  /*0370*/  LDG.E R21, desc[UR12][R2.64+0x1680] ;  /* 0x0016800c02157981 */ /* 0x000f68000c1e1900 */
[----:B------:R-:W5:Y:S01]  /*0380*/  LDG.E R20, desc[UR12][R4.64+0xc] ;  /* 0x00000c0c04147981 */ /* 0x000f62000c1e1900 */
[----:B------:R-:W-:-:S03]  /*0390*/  FFMA R25, R23, R22, R24 ;  /* 0x0000001617197223 */ /* 0x000fc60000000018 */
[----:B------:R-:W5:Y:S04]  /*03a0*/  LDG.E R22, desc[UR12][R2.64+0x1e00] ;  /* 0x001e000c02167981 */ /* 0x000f68000c1e1900 */
[----:B------:R-:W5:Y:S01]  /*03b0*/  LDG.E R23, desc[UR12][R4.64+0x10] ;  /* 0x0000100c04177981 */ /* 0x000f62000c1e1900 */
[----:B------:R-:W-:-:S03]  /*03c0*/  FFMA R29, R12, R13, R25 ;  /* 0x0000000d0c1d7223 */ /* 0x000fc60000000019 */
[----:B------:R-:W5:Y:S04]  /*03d0*/  LDG.E R25, desc[UR12][R2.64+0x2580] ;  /* 0x0025800c02197981 */ /* 0x000f68000c1e1900 */
[----:B------:R-:W5:Y:S04]  /*03e0*/  LDG.E R24, desc[UR12][R4.64+0x14] ;  /* 0x0000140c04187981 */ /* 0x000f68000c1e1900 */
[----:B------:R0:W5:Y:S04]  /*03f0*/  LDG.E R12, desc[UR12][R2.64+0x2d00] ;  /* 0x002d000c020c7981 */ /* 0x000168000c1e1900 */
[----:B------:R-:W5:Y:S01]  /*0400*/  LDG.E R13, desc[UR12][R4.64+0x18] ;  /* 0x0000180c040d7981 */ /* 0x000f62000c1e1900 */
[----:B------:R-:W-:-:S04]  /*0410*/  FFMA R6, R6, R9, R29 ;  /* 0x0000000906067223 */ /* 0x000fc8000000001d */
[----:B------:R-:W-:Y:S01]  /*0420*/  FFMA R11, R11, R10, R6 ;  /* 0x0000000a0b0b7223 */ /* 0x000fe20000000006 */
[----:B------:R-:W-:-:S04]  /*0430*/  UIADD3 UR4, UPT, UPT, UR4, 0x10, URZ ;  /* 0x0000001004047890 */ /* 0x000fc8000fffe0ff */
[----:B------:R-:W-:Y:S01]  /*0440*/  UISETP.NE.AND UP0, UPT, UR4, 0x1e0, UPT ;  /* 0x000001e00400788c */ /* 0x000fe2000bf05270 */
[----:B------:R-:W-:Y:S02]  /*0450*/  IADD3 R6, P0, PT, R2, 0x7800, RZ ;  /* 0x0000780002067810 */ /* 0x000fe40007f1e0ff */
[----:B------:R-:W-:Y:S02]  /*0460*/  IADD3 R8, PT, PT, R8, 0x10, RZ ;  /* 0x0000001008087810 */ /* 0x000fe40007ffe0ff */
[----:B0-----:R-:W-:Y:S01]  /*0470*/  IADD3.X R3, PT, PT, RZ, R3, RZ, P0, !PT ;  /* 0x00000003ff037210 */ /* 0x001fe200007fe4ff */
[----:B--2---:R-:W-:-:S04]  /*0480*/  FFMA R11, R16, R17, R11 ;  /* 0x00000011100b7223 */ /* 0x004fc8000000000b */
[----:B---3--:R-:W-:-:S04]  /*0490*/  FFMA R11, R14, R15, R11 ;  /* 0x0000000f0e0b7223 */ /* 0x008fc8000000000b */
[----:B----4-:R-:W-:-:S04]  /*04a0*/  FFMA R11, R18, R19, R11 ;  /* 0x00000013120b7223 */ /* 0x010fc8000000000b */
[----:B-----5:R-:W-:-:S04]  /*04b0*/  FFMA R20, R20, R21, R11 ;  /* 0x0000001514147223 */ /* 0x020fc8000000000b */
[----:B------:R-:W-:-:S04]  /*04c0*/  FFMA R23, R23, R22, R20 ;  /* 0x0000001617177223 */ /* 0x000fc80000000014 */
[----:B------:R-:W-:-:S04]  /*04d0*/  FFMA R24, R24, R25, R23 ;  /* 0x0000001918187223 */ /* 0x000fc80000000017 */
[----:B------:R-:W-:-:S04]  /*04e0*/  FFMA R13, R13, R12, R24 ;  /* 0x0000000c0d0d7223 */ /* 0x000fc80000000018 */
[----:B------:R-:W-:Y:S01]  /*04f0*/  FFMA R14, R26, R27, R13 ;  /* 0x0000001b1a0e7223 */ /* 0x000fe2000000000d */
[----:B------:R-:W-:Y:S06]  /*0500*/  BRA.U UP0, `(.L_x_0) ;  /* 0xfffffffd00187547 */ /* 0x000fec000b83ffff */
[----:B------:R-:W0:Y:S01]  /*0510*/  LDC.64 R2, c[0x0][0x390] ;  /* 0x0000e400ff027b82 */ /* 0x000e220000000a00 */
[----:B------:R-:W-:-:S05]  /*0520*/  IADD3 R7, PT, PT, R7, R0, RZ ;  /* 0x0000000007077210 */ /* 0x000fca0007ffe0ff */
[----:B0-----:R-:W-:-:S05]  /*0530*/  IMAD.WIDE R2, R7, 0x4, R2 ;  /* 0x0000000407027825 */ /* 0x001fca00078e0202 */
[----:B------:R-:W-:Y:S01]  /*0540*/  STG.E desc[UR12][R2.64], R14 ;  /* 0x0000000e02007986 */ /* 0x000fe2000c10190c */
[----:B------:R-:W-:Y:S06]  /*0550*/  BAR.SYNC.DEFER_BLOCKING 0x0 ;  /* 0x0000000000007b1d */ /* 0x000fec0000010000 */
[----:B------:R-:W-:Y:S05]  /*0560*/  EXIT ;  /* 0x000000000000794d */ /* 0x000fea0003800000 */
.L_x_1:
[----:B------:R-:W-:-:S00]  /*0570*/  BRA `(.L_x_1) ;  /* 0xfffffffc00fc7947 */ /* 0x000fc0000383ffff */
[----:B------:R-:W-:-:S00]  /*0580*/  NOP ;  /* 0x0000000000007918 */ /* 0x000fc00000000000 */
[----:B------:R-:W-:-:S00]  /*0590*/  NOP ;  /* 0x0000000000007918 */ /* 0x000fc00000000000 */
[----:B------:R-:W-:-:S00]  /*05a0*/  NOP ;  /* 0x0000000000007918 */ /* 0x000fc00000000000 */
[----:B------:R-:W-:-:S00]  /*05b0*/  NOP ;  /* 0x0000000000007918 */ /* 0x000fc00000000000 */
[----:B------:R-:W-:-:S00]  /*05c0*/  NOP ;  /* 0x0000000000007918 */ /* 0x000fc00000000000 */
[----:B------:R-:W-:-:S00]  /*05d0*/  NOP ;  /* 0x0000000000007918 */ /* 0x000fc00000000000 */
[----:B------:R-:W-:-:S00]  /*05e0*/  NOP ;  /* 0x0000000000007918 */ /* 0x000fc00000000000 */
[----:B------:R-:W-:-:S00]  /*05f0*/  NOP ;  /* 0x0000000000007918 */ /* 0x000fc00000000000 */
.L_x_2:


//--------------------- .nv.shared.reserved.0     --------------------------
	.section	.nv.shared.reserved.0,"aw",@nobits
	.weak		__nv_reservedSMEM_offset_0_alias
	.size		__nv_reservedSMEM_offset_0_alias, 0, 64
	.other		__nv_reservedSMEM_offset_0_alias,@"STO_CUDA_RESERVED_SHARED STV_DEFAULT"
__nv_reservedSMEM_offset_0_alias:
	.zero		0
	.zero		64


//--------------------- .nv.constant0._Z2mmPfS_S_ --------------------------
	.section	.nv.constant0._Z2mmPfS_S_,"a",@progbits
	.sectionflags	@""
	.align	4
.nv.constant0._Z2mmPfS_S_:
	.zero		920


//--------------------- SYMBOLS --------------------------

	.type		.nv.reservedSmem.offset0,@object
	.size		.nv.reservedSmem.offset0,0x4
